//
// Generated by NVIDIA NVVM Compiler
//
// Compiler Build ID: CL-36424714
// Cuda compilation tools, release 13.0, V13.0.88
// Based on NVVM 20.0.0
//

.version 9.0
.target sm_100
.address_size 64

	// .globl	_Z33compute_coupling_fluid_ICB_kernelPfS_PiS0_S_S_S_S0_S0_i

.visible .entry _Z33compute_coupling_fluid_ICB_kernelPfS_PiS0_S_S_S_S0_S0_i(
	.param .u64 .ptr .align 1 _Z33compute_coupling_fluid_ICB_kernelPfS_PiS0_S_S_S_S0_S0_i_param_0,
	.param .u64 .ptr .align 1 _Z33compute_coupling_fluid_ICB_kernelPfS_PiS0_S_S_S_S0_S0_i_param_1,
	.param .u64 .ptr .align 1 _Z33compute_coupling_fluid_ICB_kernelPfS_PiS0_S_S_S_S0_S0_i_param_2,
	.param .u64 .ptr .align 1 _Z33compute_coupling_fluid_ICB_kernelPfS_PiS0_S_S_S_S0_S0_i_param_3,
	.param .u64 .ptr .align 1 _Z33compute_coupling_fluid_ICB_kernelPfS_PiS0_S_S_S_S0_S0_i_param_4,
	.param .u64 .ptr .align 1 _Z33compute_coupling_fluid_ICB_kernelPfS_PiS0_S_S_S_S0_S0_i_param_5,
	.param .u64 .ptr .align 1 _Z33compute_coupling_fluid_ICB_kernelPfS_PiS0_S_S_S_S0_S0_i_param_6,
	.param .u64 .ptr .align 1 _Z33compute_coupling_fluid_ICB_kernelPfS_PiS0_S_S_S_S0_S0_i_param_7,
	.param .u64 .ptr .align 1 _Z33compute_coupling_fluid_ICB_kernelPfS_PiS0_S_S_S_S0_S0_i_param_8,
	.param .u32 _Z33compute_coupling_fluid_ICB_kernelPfS_PiS0_S_S_S_S0_S0_i_param_9
)
{
	.reg .pred 	%p<2>;
	.reg .b32 	%r<23>;
	.reg .b32 	%f<16>;
	.reg .b64 	%rd<38>;

	ld.param.u64 	%rd2, [_Z33compute_coupling_fluid_ICB_kernelPfS_PiS0_S_S_S_S0_S0_i_param_1];
	ld.param.u64 	%rd4, [_Z33compute_coupling_fluid_ICB_kernelPfS_PiS0_S_S_S_S0_S0_i_param_3];
	ld.param.u64 	%rd5, [_Z33compute_coupling_fluid_ICB_kernelPfS_PiS0_S_S_S_S0_S0_i_param_4];
	ld.param.u64 	%rd6, [_Z33compute_coupling_fluid_ICB_kernelPfS_PiS0_S_S_S_S0_S0_i_param_5];
	ld.param.u64 	%rd7, [_Z33compute_coupling_fluid_ICB_kernelPfS_PiS0_S_S_S_S0_S0_i_param_6];
	ld.param.u64 	%rd8, [_Z33compute_coupling_fluid_ICB_kernelPfS_PiS0_S_S_S_S0_S0_i_param_7];
	ld.param.u64 	%rd9, [_Z33compute_coupling_fluid_ICB_kernelPfS_PiS0_S_S_S_S0_S0_i_param_8];
	ld.param.u32 	%r2, [_Z33compute_coupling_fluid_ICB_kernelPfS_PiS0_S_S_S_S0_S0_i_param_9];
	mov.u32 	%r3, %ctaid.x;
	mov.u32 	%r4, %nctaid.x;
	mov.u32 	%r5, %ctaid.y;
	mad.lo.s32 	%r1, %r4, %r5, %r3;
	setp.ge.s32 	%p1, %r1, %r2;
	@%p1 bra 	$L__BB0_2;
	ld.param.u64 	%rd37, [_Z33compute_coupling_fluid_ICB_kernelPfS_PiS0_S_S_S_S0_S0_i_param_2];
	ld.param.u64 	%rd36, [_Z33compute_coupling_fluid_ICB_kernelPfS_PiS0_S_S_S_S0_S0_i_param_0];
	cvta.to.global.u64 	%rd10, %rd9;
	cvta.to.global.u64 	%rd11, %rd4;
	cvta.to.global.u64 	%rd12, %rd37;
	cvta.to.global.u64 	%rd13, %rd36;
	cvta.to.global.u64 	%rd14, %rd5;
	cvta.to.global.u64 	%rd15, %rd6;
	cvta.to.global.u64 	%rd16, %rd7;
	cvta.to.global.u64 	%rd17, %rd8;
	cvta.to.global.u64 	%rd18, %rd2;
	mov.u32 	%r6, %tid.y;
	mov.u32 	%r7, %tid.x;
	mul.wide.s32 	%rd19, %r1, 4;
	add.s64 	%rd20, %rd10, %rd19;
	ld.global.u32 	%r8, [%rd20];
	add.s64 	%rd21, %rd11, %rd19;
	ld.global.u32 	%r9, [%rd21];
	mad.lo.s32 	%r10, %r9, 25, %r6;
	mad.lo.s32 	%r11, %r10, 5, %r7;
	add.s32 	%r12, %r11, -25;
	mul.wide.s32 	%rd22, %r12, 4;
	add.s64 	%rd23, %rd12, %rd22;
	ld.global.u32 	%r13, [%rd23];
	mad.lo.s32 	%r14, %r13, 3, -3;
	mul.wide.s32 	%rd24, %r14, 4;
	add.s64 	%rd25, %rd13, %rd24;
	ld.global.f32 	%f1, [%rd25];
	ld.global.f32 	%f2, [%rd25+4];
	ld.global.f32 	%f3, [%rd25+8];
	mad.lo.s32 	%r15, %r1, 5, %r6;
	mad.lo.s32 	%r16, %r15, 5, %r7;
	mul.lo.s32 	%r17, %r16, 3;
	mul.wide.s32 	%rd26, %r17, 4;
	add.s64 	%rd27, %rd14, %rd26;
	ld.global.f32 	%f4, [%rd27];
	ld.global.f32 	%f5, [%rd27+4];
	ld.global.f32 	%f6, [%rd27+8];
	mul.f32 	%f7, %f2, %f5;
	fma.rn.f32 	%f8, %f1, %f4, %f7;
	fma.rn.f32 	%f9, %f3, %f6, %f8;
	mul.wide.s32 	%rd28, %r16, 4;
	add.s64 	%rd29, %rd15, %rd28;
	ld.global.f32 	%f10, [%rd29];
	mad.lo.s32 	%r18, %r6, 5, %r7;
	mul.wide.u32 	%rd30, %r18, 4;
	add.s64 	%rd31, %rd16, %rd30;
	ld.global.f32 	%f11, [%rd31];
	mad.lo.s32 	%r19, %r8, 25, %r6;
	mad.lo.s32 	%r20, %r19, 5, %r7;
	add.s32 	%r21, %r20, -125;
	mul.wide.s32 	%rd32, %r21, 4;
	add.s64 	%rd33, %rd17, %rd32;
	ld.global.u32 	%r22, [%rd33];
	mul.wide.s32 	%rd34, %r22, 4;
	add.s64 	%rd35, %rd18, %rd34;
	neg.f32 	%f12, %f11;
	mul.f32 	%f13, %f10, %f12;
	mul.f32 	%f14, %f9, %f13;
	atom.global.add.f32 	%f15, [%rd35+-4], %f14;
$L__BB0_2:
	ret;

}


// ===== COMPILED SASS (sm_100) =====

	.target	sm_100

	.elftype	@"ET_EXEC"


//--------------------- .note.nv.tkinfo           --------------------------
	.section	.note.nv.tkinfo,"",@"SHT_NOTE"
	.sectionflags	@"SHF_NOTE_NV_TKINFO"
	.tkinfo
        /*0018*/ 	.word	0x00000002
        /*0030*/ 	.string	""
        /*0030*/ 	.string	"ptxas"
        /*0030*/ 	.string	"Cuda compilation tools, release 13.0, V13.0.88"
        /*0030*/ 	.string	"Build cuda_13.0.r13.0/compiler.36424714_0"
        /*0030*/ 	.string	"-arch sm_100 -m 64 "



//--------------------- .note.nv.cuinfo           --------------------------
	.section	.note.nv.cuinfo,"",@"SHT_NOTE"
	.sectionflags	@"SHF_NOTE_NV_CUINFO"
        /*0018*/ 	.short	0x0002
        /*001a*/ 	.short	0x0064
        /*001c*/ 	.short	0x0082
	.zero		2


//--------------------- .nv.info                  --------------------------
	.section	.nv.info,"",@"SHT_CUDA_INFO"
	.align	4


	//----- nvinfo : EIATTR_REGCOUNT
	.align		4
        /*0000*/ 	.byte	0x04, 0x2f
        /*0002*/ 	.short	(.L_1 - .L_0)
	.align		4
.L_0:
        /*0004*/ 	.word	index@(_Z33compute_coupling_fluid_ICB_kernelPfS_PiS0_S_S_S_S0_S0_i)
        /*0008*/ 	.word	0x0000001a


	//----- nvinfo : EIATTR_FRAME_SIZE
	.align		4
.L_1:
        /*000c*/ 	.byte	0x04, 0x11
        /*000e*/ 	.short	(.L_3 - .L_2)
	.align		4
.L_2:
        /*0010*/ 	.word	index@(_Z33compute_coupling_fluid_ICB_kernelPfS_PiS0_S_S_S_S0_S0_i)
        /*0014*/ 	.word	0x00000000


	//----- nvinfo : EIATTR_MIN_STACK_SIZE
	.align		4
.L_3:
        /*0018*/ 	.byte	0x04, 0x12
        /*001a*/ 	.short	(.L_5 - .L_4)
	.align		4
.L_4:
        /*001c*/ 	.word	index@(_Z33compute_coupling_fluid_ICB_kernelPfS_PiS0_S_S_S_S0_S0_i)
        /*0020*/ 	.word	0x00000000
.L_5:


//--------------------- .nv.compat                --------------------------
	.section	.nv.compat,"",@"SHT_CUDA_COMPAT_INFO"
	.align	4
        /*0000*/ 	.byte	0x02, 0x09, 0x00, 0x00, 0x02, 0x02, 0x01, 0x00, 0x02, 0x05, 0x05, 0x00, 0x03, 0x07, 0x01, 0x01
        /*0010*/ 	.byte	0x02, 0x03, 0x00, 0x00, 0x02, 0x06, 0x01, 0x00, 0x04, 0x0b, 0x08, 0x00, 0x09, 0x00, 0x00, 0x00
        /*0020*/ 	.byte	0x00, 0x00, 0x00, 0x00


//--------------------- .nv.info._Z33compute_coupling_fluid_ICB_kernelPfS_PiS0_S_S_S_S0_S0_i --------------------------
	.section	.nv.info._Z33compute_coupling_fluid_ICB_kernelPfS_PiS0_S_S_S_S0_S0_i,"",@"SHT_CUDA_INFO"
	.sectionflags	@""
	.align	4


	//----- nvinfo : EIATTR_CUDA_API_VERSION
	.align		4
        /*0000*/ 	.byte	0x04, 0x37
        /*0002*/ 	.short	(.L_7 - .L_6)
.L_6:
        /*0004*/ 	.word	0x00000082


	//----- nvinfo : EIATTR_KPARAM_INFO
	.align		4
.L_7:
        /*0008*/ 	.byte	0x04, 0x17
        /*000a*/ 	.short	(.L_9 - .L_8)
.L_8:
        /*000c*/ 	.word	0x00000000
        /*0010*/ 	.short	0x0009
        /*0012*/ 	.short	0x0048
        /*0014*/ 	.byte	0x00, 0xf0, 0x11, 0x00


	//----- nvinfo : EIATTR_KPARAM_INFO
	.align		4
.L_9:
        /*0018*/ 	.byte	0x04, 0x17
        /*001a*/ 	.short	(.L_11 - .L_10)
.L_10:
        /*001c*/ 	.word	0x00000000
        /*0020*/ 	.short	0x0008
        /*0022*/ 	.short	0x0040
        /*0024*/ 	.byte	0x00, 0xf5, 0x21, 0x00


	//----- nvinfo : EIATTR_KPARAM_INFO
	.align		4
.L_11:
        /*0028*/ 	.byte	0x04, 0x17
        /*002a*/ 	.short	(.L_13 - .L_12)
.L_12:
        /*002c*/ 	.word	0x00000000
        /*0030*/ 	.short	0x0007
        /*0032*/ 	.short	0x0038
        /*0034*/ 	.byte	0x00, 0xf5, 0x21, 0x00


	//----- nvinfo : EIATTR_KPARAM_INFO
	.align		4
.L_13:
        /*0038*/ 	.byte	0x04, 0x17
        /*003a*/ 	.short	(.L_15 - .L_14)
.L_14:
        /*003c*/ 	.word	0x00000000
        /*0040*/ 	.short	0x0006
        /*0042*/ 	.short	0x0030
        /*0044*/ 	.byte	0x00, 0xf5, 0x21, 0x00


	//----- nvinfo : EIATTR_KPARAM_INFO
	.align		4
.L_15:
        /*0048*/ 	.byte	0x04, 0x17
        /*004a*/ 	.short	(.L_17 - .L_16)
.L_16:
        /*004c*/ 	.word	0x00000000
        /*0050*/ 	.short	0x0005
        /*0052*/ 	.short	0x0028
        /*0054*/ 	.byte	0x00, 0xf5, 0x21, 0x00


	//----- nvinfo : EIATTR_KPARAM_INFO
	.align		4
.L_17:
        /*0058*/ 	.byte	0x04, 0x17
        /*005a*/ 	.short	(.L_19 - .L_18)
.L_18:
        /*005c*/ 	.word	0x00000000
        /*0060*/ 	.short	0x0004
        /*0062*/ 	.short	0x0020
        /*0064*/ 	.byte	0x00, 0xf5, 0x21, 0x00


	//----- nvinfo : EIATTR_KPARAM_INFO
	.align		4
.L_19:
        /*0068*/ 	.byte	0x04, 0x17
        /*006a*/ 	.short	(.L_21 - .L_20)
.L_20:
        /*006c*/ 	.word	0x00000000
        /*0070*/ 	.short	0x0003
        /*0072*/ 	.short	0x0018
        /*0074*/ 	.byte	0x00, 0xf5, 0x21, 0x00


	//----- nvinfo : EIATTR_KPARAM_INFO
	.align		4
.L_21:
        /*0078*/ 	.byte	0x04, 0x17
        /*007a*/ 	.short	(.L_23 - .L_22)
.L_22:
        /*007c*/ 	.word	0x00000000
        /*0080*/ 	.short	0x0002
        /*0082*/ 	.short	0x0010
        /*0084*/ 	.byte	0x00, 0xf5, 0x21, 0x00


	//----- nvinfo : EIATTR_KPARAM_INFO
	.align		4
.L_23:
        /*0088*/ 	.byte	0x04, 0x17
        /*008a*/ 	.short	(.L_25 - .L_24)
.L_24:
        /*008c*/ 	.word	0x00000000
        /*0090*/ 	.short	0x0001
        /*0092*/ 	.short	0x0008
        /*0094*/ 	.byte	0x00, 0xf5, 0x21, 0x00


	//----- nvinfo : EIATTR_KPARAM_INFO
	.align		4
.L_25:
        /*0098*/ 	.byte	0x04, 0x17
        /*009a*/ 	.short	(.L_27 - .L_26)
.L_26:
        /*009c*/ 	.word	0x00000000
        /*00a0*/ 	.short	0x0000
        /*00a2*/ 	.short	0x0000
        /*00a4*/ 	.byte	0x00, 0xf5, 0x21, 0x00


	//----- nvinfo : EIATTR_SPARSE_MMA_MASK
	.align		4
.L_27:
        /*00a8*/ 	.byte	0x03, 0x50
        /*00aa*/ 	.short	0x0000


	//----- nvinfo : EIATTR_MAXREG_COUNT
	.align		4
        /*00ac*/ 	.byte	0x03, 0x1b
        /*00ae*/ 	.short	0x00ff


	//----- nvinfo : EIATTR_MERCURY_ISA_VERSION
	.align		4
        /*00b0*/ 	.byte	0x03, 0x5f
        /*00b2*/ 	.short	0x0101


	//----- nvinfo : EIATTR_VRC_CTA_INIT_COUNT
	.align		4
        /*00b4*/ 	.byte	0x02, 0x4a
	.zero		1
	.zero		1


	//----- nvinfo : EIATTR_EXIT_INSTR_OFFSETS
	.align		4
        /*00b8*/ 	.byte	0x04, 0x1c
        /*00ba*/ 	.short	(.L_29 - .L_28)


	//   ....[0]....
.L_28:
        /*00bc*/ 	.word	0x00000070


	//   ....[1]....
        /*00c0*/ 	.word	0x000003b0


	//----- nvinfo : EIATTR_CBANK_PARAM_SIZE
	.align		4
.L_29:
        /*00c4*/ 	.byte	0x03, 0x19
        /*00c6*/ 	.short	0x004c


	//----- nvinfo : EIATTR_PARAM_CBANK
	.align		4
        /*00c8*/ 	.byte	0x04, 0x0a
        /*00ca*/ 	.short	(.L_31 - .L_30)
	.align		4
.L_30:
        /*00cc*/ 	.word	index@(.nv.constant0._Z33compute_coupling_fluid_ICB_kernelPfS_PiS0_S_S_S_S0_S0_i)
        /*00d0*/ 	.short	0x0380
        /*00d2*/ 	.short	0x004c


	//----- nvinfo : EIATTR_SW_WAR
	.align		4
.L_31:
        /*00d4*/ 	.byte	0x04, 0x36
        /*00d6*/ 	.short	(.L_33 - .L_32)
.L_32:
        /*00d8*/ 	.word	0x00000008
.L_33:


//--------------------- .nv.callgraph             --------------------------
	.section	.nv.callgraph,"",@"SHT_CUDA_CALLGRAPH"
	.align	4
	.sectionentsize	8
	.align		4
        /*0000*/ 	.word	0x00000000
	.align		4
        /*0004*/ 	.word	0xffffffff
	.align		4
        /*0008*/ 	.word	0x00000000
	.align		4
        /*000c*/ 	.word	0xfffffffe
	.align		4
        /*0010*/ 	.word	0x00000000
	.align		4
        /*0014*/ 	.word	0xfffffffd
	.align		4
        /*0018*/ 	.word	0x00000000
	.align		4
        /*001c*/ 	.word	0xfffffffc


//--------------------- .text._Z33compute_coupling_fluid_ICB_kernelPfS_PiS0_S_S_S_S0_S0_i --------------------------
	.section	.text._Z33compute_coupling_fluid_ICB_kernelPfS_PiS0_S_S_S_S0_S0_i,"ax",@progbits
	.align	128
        .global         _Z33compute_coupling_fluid_ICB_kernelPfS_PiS0_S_S_S_S0_S0_i
        .type           _Z33compute_coupling_fluid_ICB_kernelPfS_PiS0_S_S_S_S0_S0_i,@function
        .size           _Z33compute_coupling_fluid_ICB_kernelPfS_PiS0_S_S_S_S0_S0_i,(.L_x_1 - _Z33compute_coupling_fluid_ICB_kernelPfS_PiS0_S_S_S_S0_S0_i)
        .other          _Z33compute_coupling_fluid_ICB_kernelPfS_PiS0_S_S_S_S0_S0_i,@"STO_CUDA_ENTRY STV_DEFAULT"
_Z33compute_coupling_fluid_ICB_kernelPfS_PiS0_S_S_S_S0_S0_i:
.text._Z33compute_coupling_fluid_ICB_kernelPfS_PiS0_S_S_S_S0_S0_i:
[----:B------:R-:W-:Y:S01]  /*0000*/  LDC R1, c[0x0][0x37c] ;  /* 0x0000df00ff017b82 */ /* 0x000fe20000000800 */
[----:B------:R-:W0:Y:S07]  /*0010*/  S2R R0, SR_CTAID.Y ;  /* 0x0000000000007919 */ /* 0x000e2e0000002600 */
[----:B------:R-:W0:Y:S01]  /*0020*/  S2UR UR4, SR_CTAID.X ;  /* 0x00000000000479c3 */ /* 0x000e220000002500 */
[----:B------:R-:W1:Y:S07]  /*0030*/  LDCU UR5, c[0x0][0x3c8] ;  /* 0x00007900ff0577ac */ /* 0x000e6e0008000800 */
[----:B------:R-:W0:Y:S02]  /*0040*/  LDC R19, c[0x0][0x370] ;  /* 0x0000dc00ff137b82 */ /* 0x000e240000000800 */
[----:B0-----:R-:W-:-:S05]  /*0050*/  IMAD R19, R19, R0, UR4 ;  /* 0x0000000413137e24 */ /* 0x001fca000f8e0200 */
[----:B-1----:R-:W-:-:S13]  /*0060*/  ISETP.GE.AND P0, PT, R19, UR5, PT ;  /* 0x0000000513007c0c */ /* 0x002fda000bf06270 */
[----:B------:R-:W-:Y:S05]  /*0070*/  @P0 EXIT ;  /* 0x000000000000094d */ /* 0x000fea0003800000 */
[----:B------:R-:W0:Y:S01]  /*0080*/  LDC.64 R4, c[0x0][0x398] ;  /* 0x0000e600ff047b82 */ /* 0x000e220000000a00 */
[----:B------:R-:W1:Y:S01]  /*0090*/  LDCU.64 UR4, c[0x0][0x358] ;  /* 0x00006b00ff0477ac */ /* 0x000e620008000a00 */
[----:B------:R-:W2:Y:S01]  /*00a0*/  S2R R3, SR_TID.Y ;  /* 0x0000000000037919 */ /* 0x000ea20000002200 */
[----:B------:R-:W3:Y:S05]  /*00b0*/  S2R R0, SR_TID.X ;  /* 0x0000000000007919 */ /* 0x000eea0000002100 */
[----:B------:R-:W4:Y:S08]  /*00c0*/  LDC.64 R16, c[0x0][0x390] ;  /* 0x0000e400ff107b82 */ /* 0x000f300000000a00 */
[----:B------:R-:W5:Y:S01]  /*00d0*/  LDC.64 R14, c[0x0][0x3c0] ;  /* 0x0000f000ff0e7b82 */ /* 0x000f620000000a00 */
[----:B0-----:R-:W-:-:S07]  /*00e0*/  IMAD.WIDE R4, R19, 0x4, R4 ;  /* 0x0000000413047825 */ /* 0x001fce00078e0204 */
[----:B------:R-:W0:Y:S01]  /*00f0*/  LDC.64 R12, c[0x0][0x380] ;  /* 0x0000e000ff0c7b82 */ /* 0x000e220000000a00 */
[----:B-1----:R-:W2:Y:S07]  /*0100*/  LDG.E R4, desc[UR4][R4.64] ;  /* 0x0000000404047981 */ /* 0x002eae000c1e1900 */
[----:B------:R-:W1:Y:S01]  /*0110*/  LDC.64 R10, c[0x0][0x3b0] ;  /* 0x0000ec00ff0a7b82 */ /* 0x000e620000000a00 */
[----:B-----5:R-:W-:-:S07]  /*0120*/  IMAD.WIDE R14, R19, 0x4, R14 ;  /* 0x00000004130e7825 */ /* 0x020fce00078e020e */
[----:B------:R-:W5:Y:S01]  /*0130*/  LDC.64 R8, c[0x0][0x3a8] ;  /* 0x0000ea00ff087b82 */ /* 0x000f620000000a00 */
[----:B------:R-:W5:Y:S01]  /*0140*/  LDG.E R14, desc[UR4][R14.64] ;  /* 0x000000040e0e7981 */ /* 0x000f62000c1e1900 */
[--C-:B--2---:R-:W-:Y:S02]  /*0150*/  IMAD R7, R4, 0x19, R3.reuse ;  /* 0x0000001904077824 */ /* 0x104fe400078e0203 */
[----:B------:R-:W-:Y:S02]  /*0160*/  HFMA2 R23, -RZ, RZ, 0, 1.78813934326171875e-07 ;  /* 0x00000003ff177431 */ /* 0x000fe400000001ff */
[----:B------:R-:W-:Y:S02]  /*0170*/  IMAD R19, R19, 0x5, R3 ;  /* 0x0000000513137824 */ /* 0x000fe400078e0203 */
[----:B------:R-:W2:Y:S01]  /*0180*/  LDC.64 R4, c[0x0][0x3b8] ;  /* 0x0000ee00ff047b82 */ /* 0x000ea20000000a00 */
[----:B---3--:R-:W-:-:S05]  /*0190*/  IMAD R7, R7, 0x5, R0 ;  /* 0x0000000507077824 */ /* 0x008fca00078e0200 */
[----:B------:R-:W-:-:S05]  /*01a0*/  IADD3 R7, PT, PT, R7, -0x19, RZ ;  /* 0xffffffe707077810 */ /* 0x000fca0007ffe0ff */
[----:B----4-:R-:W-:Y:S02]  /*01b0*/  IMAD.WIDE R16, R7, 0x4, R16 ;  /* 0x0000000407107825 */ /* 0x010fe400078e0210 */
[----:B------:R-:W3:Y:S04]  /*01c0*/  LDC.64 R6, c[0x0][0x3a0] ;  /* 0x0000e800ff067b82 */ /* 0x000ee80000000a00 */
[----:B------:R-:W4:Y:S01]  /*01d0*/  LDG.E R16, desc[UR4][R16.64] ;  /* 0x0000000410107981 */ /* 0x000f22000c1e1900 */
[----:B------:R-:W-:Y:S02]  /*01e0*/  IMAD R19, R19, 0x5, R0 ;  /* 0x0000000513137824 */ /* 0x000fe400078e0200 */
[----:B-----5:R-:W-:-:S03]  /*01f0*/  IMAD R15, R14, 0x19, R3 ;  /* 0x000000190e0f7824 */ /* 0x020fc600078e0203 */
[----:B------:R-:W-:Y:S01]  /*0200*/  LEA R21, R19, R19, 0x1 ;  /* 0x0000001313157211 */ /* 0x000fe200078e08ff */
[--C-:B------:R-:W-:Y:S02]  /*0210*/  IMAD R3, R3, 0x5, R0.reuse ;  /* 0x0000000503037824 */ /* 0x100fe400078e0200 */
[----:B------:R-:W-:Y:S02]  /*0220*/  IMAD R15, R15, 0x5, R0 ;  /* 0x000000050f0f7824 */ /* 0x000fe400078e0200 */
[----:B-1----:R-:W-:-:S04]  /*0230*/  IMAD.WIDE.U32 R10, R3, 0x4, R10 ;  /* 0x00000004030a7825 */ /* 0x002fc800078e000a */
[----:B---3--:R-:W-:Y:S01]  /*0240*/  IMAD.WIDE R6, R21, 0x4, R6 ;  /* 0x0000000415067825 */ /* 0x008fe200078e0206 */
[----:B------:R-:W-:Y:S01]  /*0250*/  IADD3 R3, PT, PT, R15, -0x7d, RZ ;  /* 0xffffff830f037810 */ /* 0x000fe20007ffe0ff */
[----:B------:R-:W3:Y:S04]  /*0260*/  LDG.E R11, desc[UR4][R10.64] ;  /* 0x000000040a0b7981 */ /* 0x000ee8000c1e1900 */
[----:B------:R-:W5:Y:S01]  /*0270*/  LDG.E R21, desc[UR4][R6.64+0x4] ;  /* 0x0000040406157981 */ /* 0x000f62000c1e1900 */
[----:B------:R-:W-:-:S04]  /*0280*/  IMAD.WIDE R8, R19, 0x4, R8 ;  /* 0x0000000413087825 */ /* 0x000fc800078e0208 */
[----:B--2---:R-:W-:Y:S02]  /*0290*/  IMAD.WIDE R4, R3, 0x4, R4 ;  /* 0x0000000403047825 */ /* 0x004fe400078e0204 */
[----:B------:R-:W3:Y:S01]  /*02a0*/  LDG.E R8, desc[UR4][R8.64] ;  /* 0x0000000408087981 */ /* 0x000ee2000c1e1900 */
[----:B------:R-:W1:Y:S03]  /*02b0*/  LDC.64 R2, c[0x0][0x388] ;  /* 0x0000e200ff027b82 */ /* 0x000e660000000a00 */
[----:B------:R-:W1:Y:S01]  /*02c0*/  LDG.E R5, desc[UR4][R4.64] ;  /* 0x0000000404057981 */ /* 0x000e62000c1e1900 */
[----:B----4-:R-:W-:-:S03]  /*02d0*/  IMAD R17, R16, R23, -0x3 ;  /* 0xfffffffd10117424 */ /* 0x010fc600078e0217 */
[----:B------:R-:W2:Y:S01]  /*02e0*/  LDG.E R16, desc[UR4][R6.64+0x8] ;  /* 0x0000080406107981 */ /* 0x000ea2000c1e1900 */
[----:B0-----:R-:W-:-:S03]  /*02f0*/  IMAD.WIDE R12, R17, 0x4, R12 ;  /* 0x00000004110c7825 */ /* 0x001fc600078e020c */
[----:B------:R-:W4:Y:S04]  /*0300*/  LDG.E R17, desc[UR4][R6.64] ;  /* 0x0000000406117981 */ /* 0x000f28000c1e1900 */
[----:B------:R-:W5:Y:S04]  /*0310*/  LDG.E R14, desc[UR4][R12.64+0x4] ;  /* 0x000004040c0e7981 */ /* 0x000f68000c1e1900 */
[----:B------:R-:W4:Y:S04]  /*0320*/  LDG.E R0, desc[UR4][R12.64] ;  /* 0x000000040c007981 */ /* 0x000f28000c1e1900 */
[----:B------:R-:W2:Y:S01]  /*0330*/  LDG.E R15, desc[UR4][R12.64+0x8] ;  /* 0x000008040c0f7981 */ /* 0x000ea2000c1e1900 */
[----:B-1----:R-:W-:-:S04]  /*0340*/  IMAD.WIDE R2, R5, 0x4, R2 ;  /* 0x0000000405027825 */ /* 0x002fc800078e0202 */
[----:B-----5:R-:W-:-:S04]  /*0350*/  FMUL R21, R14, R21 ;  /* 0x000000150e157220 */ /* 0x020fc80000400000 */
[----:B----4-:R-:W-:-:S04]  /*0360*/  FFMA R0, R0, R17, R21 ;  /* 0x0000001100007223 */ /* 0x010fc80000000015 */
[----:B--2---:R-:W-:Y:S01]  /*0370*/  FFMA R0, R15, R16, R0 ;  /* 0x000000100f007223 */ /* 0x004fe20000000000 */
[----:B---3--:R-:W-:-:S04]  /*0380*/  FMUL R15, R8, -R11 ;  /* 0x8000000b080f7220 */ /* 0x008fc80000400000 */
[----:B------:R-:W-:-:S05]  /*0390*/  FMUL R15, R0, R15 ;  /* 0x0000000f000f7220 */ /* 0x000fca0000400000 */
[----:B------:R-:W-:Y:S01]  /*03a0*/  REDG.E.ADD.F32.FTZ.RN.STRONG.GPU desc[UR4][R2.64+-0x4], R15 ;  /* 0xfffffc0f020079a6 */ /* 0x000fe2000c12f304 */
[----:B------:R-:W-:Y:S05]  /*03b0*/  EXIT ;  /* 0x000000000000794d */ /* 0x000fea0003800000 */
.L_x_0:
[----:B------:R-:W-:-:S00]  /*03c0*/  BRA `(.L_x_0) ;  /* 0xfffffffc00fc7947 */ /* 0x000fc0000383ffff */
[----:B------:R-:W-:-:S00]  /*03d0*/  NOP ;  /* 0x0000000000007918 */ /* 0x000fc00000000000 */
        /* <DEDUP_REMOVED lines=10> */
.L_x_1:


//--------------------- .nv.shared.reserved.0     --------------------------
	.section	.nv.shared.reserved.0,"aw",@nobits
	.weak		__nv_reservedSMEM_offset_0_alias
	.size		__nv_reservedSMEM_offset_0_alias, 0, 64
	.other		__nv_reservedSMEM_offset_0_alias,@"STO_CUDA_RESERVED_SHARED STV_DEFAULT"
__nv_reservedSMEM_offset_0_alias:
	.zero		0
	.zero		64


//--------------------- .nv.constant0._Z33compute_coupling_fluid_ICB_kernelPfS_PiS0_S_S_S_S0_S0_i --------------------------
	.section	.nv.constant0._Z33compute_coupling_fluid_ICB_kernelPfS_PiS0_S_S_S_S0_S0_i,"a",@progbits
	.sectionflags	@""
	.align	4
.nv.constant0._Z33compute_coupling_fluid_ICB_kernelPfS_PiS0_S_S_S_S0_S0_i:
	.zero		972


//--------------------- SYMBOLS --------------------------

	.type		.nv.reservedSmem.offset0,@object
	.size		.nv.reservedSmem.offset0,0x4
